	.headerflags	@"EF_CUDA_TEXMODE_UNIFIED EF_CUDA_64BIT_ADDRESS EF_CUDA_ACCELERATORS EF_CUDA_SM90 EF_CUDA_VIRTUAL_SM(EF_CUDA_SM90)"
	.elftype	@"ET_EXEC"


//--------------------- .nv.info                  --------------------------
	.section	.nv.info,"",@"SHT_CUDA_INFO"
	.align	4


	//----- nvinfo : EIATTR_REGCOUNT
	.align		4
        /*0000*/ 	.byte	0x04, 0x2f
        /*0002*/ 	.short	(.L_1 - .L_0)
	.align		4
.L_0:
        /*0004*/ 	.word	index@(triton_poi_fused_add_mul_0)
        /*0008*/ 	.word	0x00000018


	//----- nvinfo : EIATTR_MIN_STACK_SIZE
	.align		4
.L_1:
        /*000c*/ 	.byte	0x04, 0x12
        /*000e*/ 	.short	(.L_3 - .L_2)
	.align		4
.L_2:
        /*0010*/ 	.word	index@(triton_poi_fused_add_mul_0)
        /*0014*/ 	.word	0x00000000


	//----- nvinfo : EIATTR_FRAME_SIZE
	.align		4
.L_3:
        /*0018*/ 	.byte	0x04, 0x11
        /*001a*/ 	.short	(.L_5 - .L_4)
	.align		4
.L_4:
        /*001c*/ 	.word	index@(triton_poi_fused_add_mul_0)
        /*0020*/ 	.word	0x00000000


	//----- nvinfo : EIATTR_MIN_STACK_SIZE
	.align		4
.L_5:
        /*0024*/ 	.byte	0x04, 0x12
        /*0026*/ 	.short	(.L_7 - .L_6)
	.align		4
.L_6:
        /*0028*/ 	.word	index@(triton_poi_fused_add_mul_0)
        /*002c*/ 	.word	0x00000000
.L_7:


//--------------------- .nv.info.triton_poi_fused_add_mul_0 --------------------------
	.section	.nv.info.triton_poi_fused_add_mul_0,"",@"SHT_CUDA_INFO"
	.sectionflags	@""
	.align	4


	//----- nvinfo : EIATTR_CUDA_API_VERSION
	.align		4
        /*0000*/ 	.byte	0x04, 0x37
        /*0002*/ 	.short	(.L_9 - .L_8)
.L_8:
        /*0004*/ 	.word	0x0000007c


	//----- nvinfo : EIATTR_KPARAM_INFO
	.align		4
.L_9:
        /*0008*/ 	.byte	0x04, 0x17
        /*000a*/ 	.short	(.L_11 - .L_10)
.L_10:
        /*000c*/ 	.word	0x00000000
        /*0010*/ 	.short	0x0004
        /*0012*/ 	.short	0x0020
        /*0014*/ 	.byte	0x00, 0xf0, 0x11, 0x00


	//----- nvinfo : EIATTR_KPARAM_INFO
	.align		4
.L_11:
        /*0018*/ 	.byte	0x04, 0x17
        /*001a*/ 	.short	(.L_13 - .L_12)
.L_12:
        /*001c*/ 	.word	0x00000000
        /*0020*/ 	.short	0x0003
        /*0022*/ 	.short	0x0018
        /*0024*/ 	.byte	0x00, 0xf4, 0x21, 0x00


	//----- nvinfo : EIATTR_KPARAM_INFO
	.align		4
.L_13:
        /*0028*/ 	.byte	0x04, 0x17
        /*002a*/ 	.short	(.L_15 - .L_14)
.L_14:
        /*002c*/ 	.word	0x00000000
        /*0030*/ 	.short	0x0002
        /*0032*/ 	.short	0x0010
        /*0034*/ 	.byte	0x00, 0xf4, 0x21, 0x00


	//----- nvinfo : EIATTR_KPARAM_INFO
	.align		4
.L_15:
        /*0038*/ 	.byte	0x04, 0x17
        /*003a*/ 	.short	(.L_17 - .L_16)
.L_16:
        /*003c*/ 	.word	0x00000000
        /*0040*/ 	.short	0x0001
        /*0042*/ 	.short	0x0008
        /*0044*/ 	.byte	0x00, 0xf4, 0x21, 0x00


	//----- nvinfo : EIATTR_KPARAM_INFO
	.align		4
.L_17:
        /*0048*/ 	.byte	0x04, 0x17
        /*004a*/ 	.short	(.L_19 - .L_18)
.L_18:
        /*004c*/ 	.word	0x00000000
        /*0050*/ 	.short	0x0000
        /*0052*/ 	.short	0x0000
        /*0054*/ 	.byte	0x00, 0xf4, 0x21, 0x00


	//----- nvinfo : EIATTR_SPARSE_MMA_MASK
	.align		4
.L_19:
        /*0058*/ 	.byte	0x03, 0x50
        /*005a*/ 	.short	0x0000


	//----- nvinfo : EIATTR_MAXREG_COUNT
	.align		4
        /*005c*/ 	.byte	0x03, 0x1b
        /*005e*/ 	.short	0x00ff


	//----- nvinfo : EIATTR_EXIT_INSTR_OFFSETS
	.align		4
        /*0060*/ 	.byte	0x04, 0x1c
        /*0062*/ 	.short	(.L_21 - .L_20)


	//   ....[0]....
.L_20:
        /*0064*/ 	.word	0x000003c0


	//   ....[1]....
        /*0068*/ 	.word	0x000003e0


	//----- nvinfo : EIATTR_REQNTID
	.align		4
.L_21:
        /*006c*/ 	.byte	0x04, 0x10
        /*006e*/ 	.short	(.L_23 - .L_22)
.L_22:
        /*0070*/ 	.word	0x00000080
        /*0074*/ 	.word	0x00000001
        /*0078*/ 	.word	0x00000001


	//----- nvinfo : EIATTR_CBANK_PARAM_SIZE
	.align		4
.L_23:
        /*007c*/ 	.byte	0x03, 0x19
        /*007e*/ 	.short	0x0024


	//----- nvinfo : EIATTR_PARAM_CBANK
	.align		4
        /*0080*/ 	.byte	0x04, 0x0a
        /*0082*/ 	.short	(.L_25 - .L_24)
	.align		4
.L_24:
        /*0084*/ 	.word	index@(.nv.constant0.triton_poi_fused_add_mul_0)
        /*0088*/ 	.short	0x0210
        /*008a*/ 	.short	0x0024


	//----- nvinfo : EIATTR_SW_WAR
	.align		4
.L_25:
        /*008c*/ 	.byte	0x04, 0x36
        /*008e*/ 	.short	(.L_27 - .L_26)
.L_26:
        /*0090*/ 	.word	0x00000008
.L_27:


//--------------------- .nv.callgraph             --------------------------
	.section	.nv.callgraph,"",@"SHT_CUDA_CALLGRAPH"
	.align	4
	.sectionentsize	8
	.align		4
        /*0000*/ 	.word	0x00000000
	.align		4
        /*0004*/ 	.word	0xffffffff
	.align		4
        /*0008*/ 	.word	0x00000000
	.align		4
        /*000c*/ 	.word	0xfffffffe
	.align		4
        /*0010*/ 	.word	0x00000000
	.align		4
        /*0014*/ 	.word	0xfffffffd
	.align		4
        /*0018*/ 	.word	0x00000000
	.align		4
        /*001c*/ 	.word	0xfffffffc


//--------------------- .text.triton_poi_fused_add_mul_0 --------------------------
	.section	.text.triton_poi_fused_add_mul_0,"ax",@progbits
	.align	128
        .global         triton_poi_fused_add_mul_0
        .type           triton_poi_fused_add_mul_0,@function
        .size           triton_poi_fused_add_mul_0,(.L_x_1 - triton_poi_fused_add_mul_0)
        .other          triton_poi_fused_add_mul_0,@"STO_CUDA_ENTRY STV_DEFAULT"
triton_poi_fused_add_mul_0:
.text.triton_poi_fused_add_mul_0:
[----:B------:R-:W0:Y:S02]  /*0000*/  LDC R1, c[0x0][0x28] ;  /* 0x00000a00ff017b82 */ /* 0x000e240000000800 */
[----:B------:R-:W1:Y:S01]  /*0010*/  S2R R0, SR_TID.X ;  /* 0x0000000000007919 */ /* 0x000e620000002100 */
[----:B------:R-:W2:Y:S01]  /*0020*/  LDC.64 R10, c[0x0][0x218] ;  /* 0x00008600ff0a7b82 */ /* 0x000ea20000000a00 */
[----:B------:R-:W-:Y:S01]  /*0030*/  ULDC.64 UR4, c[0x0][0x218] ;  /* 0x0000860000047ab9 */ /* 0x000fe20000000a00 */
[----:B------:R-:W-:Y:S01]  /*0040*/  CS2R R8, SRZ ;  /* 0x0000000000087805 */ /* 0x000fe2000001ff00 */
[----:B------:R-:W3:Y:S01]  /*0050*/  S2R R5, SR_CTAID.X ;  /* 0x0000000000057919 */ /* 0x000ee20000002500 */
[----:B-1----:R-:W-:-:S05]  /*0060*/  IMAD.SHL.U32 R0, R0, 0x2, RZ ;  /* 0x0000000200007824 */ /* 0x002fca00078e00ff */
[----:B------:R-:W-:-:S05]  /*0070*/  LOP3.LUT R0, R0, 0xfe, RZ, 0xc0, !PT ;  /* 0x000000fe00007812 */ /* 0x000fca00078ec0ff */
[----:B---3--:R-:W-:Y:S01]  /*0080*/  IMAD R0, R5, 0x100, R0 ;  /* 0x0000010005007824 */ /* 0x008fe200078e0200 */
[----:B------:R-:W-:-:S04]  /*0090*/  SHF.R.S32.HI R5, RZ, 0x17, R5 ;  /* 0x00000017ff057819 */ /* 0x000fc80000011405 */
[----:B------:R-:W-:-:S04]  /*00a0*/  SHF.R.S32.HI R3, RZ, 0x1f, R0 ;  /* 0x0000001fff037819 */ /* 0x000fc80000011400 */
[-C--:B------:R-:W-:Y:S02]  /*00b0*/  LEA.HI R12, R3, R0.reuse, RZ, 0x4 ;  /* 0x00000000030c7211 */ /* 0x080fe400078f20ff */
[----:B------:R-:W-:Y:S02]  /*00c0*/  SGXT R3, R5, 0x1 ;  /* 0x000000010503781a */ /* 0x000fe40000000200 */
[----:B------:R-:W-:Y:S02]  /*00d0*/  SHF.R.S32.HI R2, RZ, 0x4, R12 ;  /* 0x00000004ff027819 */ /* 0x000fe4000001140c */
[----:B------:R-:W-:Y:S02]  /*00e0*/  LEA.HI R4, R3, R0, RZ, 0x6 ;  /* 0x0000000003047211 */ /* 0x000fe400078f30ff */
[----:B------:R-:W-:Y:S02]  /*00f0*/  LEA.HI R3, R2, R2, RZ, 0x2 ;  /* 0x0000000202037211 */ /* 0x000fe400078f10ff */
[----:B------:R-:W-:-:S02]  /*0100*/  SHF.R.S32.HI R6, RZ, 0x6, R4 ;  /* 0x00000006ff067819 */ /* 0x000fc40000011404 */
[----:B------:R-:W-:Y:S01]  /*0110*/  LOP3.LUT R3, R3, 0xfffffffc, RZ, 0xc0, !PT ;  /* 0xfffffffc03037812 */ /* 0x000fe200078ec0ff */
[----:B------:R-:W1:Y:S02]  /*0120*/  LDC.64 R4, c[0x0][0x220] ;  /* 0x00008800ff047b82 */ /* 0x000e640000000a00 */
[----:B------:R-:W-:Y:S01]  /*0130*/  IMAD.SHL.U32 R16, R6, 0x8, RZ ;  /* 0x0000000806107824 */ /* 0x000fe200078e00ff */
[----:B------:R-:W-:Y:S01]  /*0140*/  CS2R R6, SRZ ;  /* 0x0000000000067805 */ /* 0x000fe2000001ff00 */
[----:B------:R-:W-:-:S03]  /*0150*/  IMAD.IADD R13, R2, 0x1, -R3 ;  /* 0x00000001020d7824 */ /* 0x000fc600078e0a03 */
[--C-:B------:R-:W-:Y:S01]  /*0160*/  SHF.R.S32.HI R2, RZ, 0x1f, R16.reuse ;  /* 0x0000001fff027819 */ /* 0x100fe20000011410 */
[----:B------:R-:W-:Y:S01]  /*0170*/  IMAD.IADD R19, R13, 0x1, R16 ;  /* 0x000000010d137824 */ /* 0x000fe200078e0210 */
[----:B------:R-:W-:-:S04]  /*0180*/  IADD3 R3, P0, R13, R16, RZ ;  /* 0x000000100d037210 */ /* 0x000fc80007f1e0ff */
[----:B------:R-:W-:Y:S02]  /*0190*/  LEA.HI.X.SX32 R2, R13, R2, 0x1, P0 ;  /* 0x000000020d027211 */ /* 0x000fe400000f0eff */
[C---:B------:R-:W-:Y:S02]  /*01a0*/  LEA R14, P1, R3.reuse, UR4, 0x2 ;  /* 0x00000004030e7c11 */ /* 0x040fe4000f8210ff */
[----:B------:R-:W-:Y:S02]  /*01b0*/  ISETP.GE.AND P0, PT, R0, 0x100, PT ;  /* 0x000001000000780c */ /* 0x000fe40003f06270 */
[----:B------:R-:W-:Y:S01]  /*01c0*/  LEA.HI.X R15, R3, UR5, R2, 0x2, P1 ;  /* 0x00000005030f7c11 */ /* 0x000fe200088f1402 */
[----:B--2---:R-:W-:Y:S01]  /*01d0*/  IMAD.WIDE R10, R19, 0x4, R10 ;  /* 0x00000004130a7825 */ /* 0x004fe200078e020a */
[----:B------:R-:W2:Y:S03]  /*01e0*/  LDC.64 R2, c[0x0][0x210] ;  /* 0x00008400ff027b82 */ /* 0x000ea60000000a00 */
[----:B-1----:R-:W-:Y:S01]  /*01f0*/  IMAD.WIDE R16, R13, 0x4, R4 ;  /* 0x000000040d107825 */ /* 0x002fe200078e0204 */
[----:B------:R-:W-:-:S03]  /*0200*/  ULDC.64 UR4, c[0x0][0x208] ;  /* 0x0000820000047ab9 */ /* 0x000fc60000000a00 */
[----:B------:R-:W-:Y:S01]  /*0210*/  VIADD R13, R13, 0x4 ;  /* 0x000000040d0d7836 */ /* 0x000fe20000000000 */
[----:B------:R-:W-:Y:S02]  /*0220*/  CS2R R18, SRZ ;  /* 0x0000000000127805 */ /* 0x000fe4000001ff00 */
[----:B------:R-:W-:Y:S01]  /*0230*/  CS2R R20, SRZ ;  /* 0x0000000000147805 */ /* 0x000fe2000001ff00 */
[----:B------:R-:W3:Y:S01]  /*0240*/  @!P0 LDG.E.EL R8, desc[UR4][R14.64+0x10] ;  /* 0x000010040e088981 */ /* 0x000ee2000c2e1900 */
[----:B------:R-:W-:Y:S01]  /*0250*/  IMAD.WIDE.U32 R4, R13, 0x4, R4 ;  /* 0x000000040d047825 */ /* 0x000fe200078e0004 */
[----:B------:R-:W-:Y:S02]  /*0260*/  LOP3.LUT R13, R12, 0xfffffff0, RZ, 0xc0, !PT ;  /* 0xfffffff00c0d7812 */ /* 0x000fe400078ec0ff */
[----:B------:R2:W4:Y:S03]  /*0270*/  @!P0 LDG.E.EL R9, desc[UR4][R14.64+0x10] ;  /* 0x000010040e098981 */ /* 0x000526000c2e1900 */
[----:B------:R-:W-:Y:S01]  /*0280*/  IMAD.IADD R13, R0, 0x1, -R13 ;  /* 0x00000001000d7824 */ /* 0x000fe200078e0a0d */
[----:B------:R-:W5:Y:S04]  /*0290*/  @!P0 LDG.E.EL R6, desc[UR4][R16.64] ;  /* 0x0000000410068981 */ /* 0x000f68000c2e1900 */
[----:B------:R-:W3:Y:S01]  /*02a0*/  @!P0 LDG.E.EL R7, desc[UR4][R16.64] ;  /* 0x0000000410078981 */ /* 0x000ee2000c2e1900 */
[----:B--2---:R-:W-:-:S03]  /*02b0*/  IMAD.WIDE R14, R13, 0x4, R2 ;  /* 0x000000040d0e7825 */ /* 0x004fc600078e0202 */
[----:B------:R-:W5:Y:S01]  /*02c0*/  @!P0 LDG.E.EL R19, desc[UR4][R10.64] ;  /* 0x000000040a138981 */ /* 0x000f62000c2e1900 */
[----:B------:R-:W-:Y:S01]  /*02d0*/  CS2R R2, SRZ ;  /* 0x0000000000027805 */ /* 0x000fe2000001ff00 */
[----:B------:R-:W1:Y:S02]  /*02e0*/  LDC.64 R12, c[0x0][0x228] ;  /* 0x00008a00ff0c7b82 */ /* 0x000e640000000a00 */
[----:B------:R-:W3:Y:S04]  /*02f0*/  @!P0 LDG.E.EL R18, desc[UR4][R10.64] ;  /* 0x000000040a128981 */ /* 0x000ee8000c2e1900 */
[----:B------:R-:W2:Y:S04]  /*0300*/  @!P0 LDG.E.EL R21, desc[UR4][R4.64] ;  /* 0x0000000404158981 */ /* 0x000ea8000c2e1900 */
[----:B------:R1:W4:Y:S04]  /*0310*/  @!P0 LDG.E.EL R20, desc[UR4][R4.64] ;  /* 0x0000000404148981 */ /* 0x000328000c2e1900 */
[----:B------:R-:W4:Y:S01]  /*0320*/  @!P0 LDG.E.EL.64 R2, desc[UR4][R14.64] ;  /* 0x000000040e028981 */ /* 0x000f22000c2e1b00 */
[----:B-1----:R-:W-:-:S04]  /*0330*/  IMAD.WIDE R12, R0, 0x4, R12 ;  /* 0x00000004000c7825 */ /* 0x002fc800078e020c */
[----:B-----5:R-:W-:Y:S01]  /*0340*/  FADD R6, R6, R19 ;  /* 0x0000001306067221 */ /* 0x020fe20000000000 */
[----:B---3--:R-:W-:-:S03]  /*0350*/  FADD R7, R7, R18 ;  /* 0x0000001207077221 */ /* 0x008fc60000000000 */
[----:B------:R-:W-:Y:S01]  /*0360*/  FADD R5, R6, 1 ;  /* 0x3f80000006057421 */ /* 0x000fe20000000000 */
[----:B--2---:R-:W-:Y:S01]  /*0370*/  FADD R8, R21, R8 ;  /* 0x0000000815087221 */ /* 0x004fe20000000000 */
[----:B------:R-:W-:Y:S01]  /*0380*/  FADD R4, R7, 1 ;  /* 0x3f80000007047421 */ /* 0x000fe20000000000 */
[----:B----4-:R-:W-:Y:S02]  /*0390*/  FADD R9, R20, R9 ;  /* 0x0000000914097221 */ /* 0x010fe40000000000 */
[----:B------:R-:W-:Y:S02]  /*03a0*/  FFMA R2, R5, R2, R8 ;  /* 0x0000000205027223 */ /* 0x000fe40000000008 */
[----:B------:R-:W-:Y:S01]  /*03b0*/  FFMA R3, R4, R3, R9 ;  /* 0x0000000304037223 */ /* 0x000fe20000000009 */
[----:B------:R-:W-:Y:S06]  /*03c0*/  @P0 EXIT ;  /* 0x000000000000094d */ /* 0x000fec0003800000 */
[----:B------:R-:W-:Y:S01]  /*03d0*/  STG.E.64 desc[UR4][R12.64], R2 ;  /* 0x000000020c007986 */ /* 0x000fe2000c101b04 */
[----:B------:R-:W-:Y:S05]  /*03e0*/  EXIT ;  /* 0x000000000000794d */ /* 0x000fea0003800000 */
.L_x_0:
[----:B------:R-:W-:-:S00]  /*03f0*/  BRA `(.L_x_0) ;  /* 0xfffffffc00fc7947 */ /* 0x000fc0000383ffff */
[----:B------:R-:W-:-:S00]  /*0400*/  NOP ;  /* 0x0000000000007918 */ /* 0x000fc00000000000 */
[----:B------:R-:W-:-:S00]  /*0410*/  NOP ;  /* 0x0000000000007918 */ /* 0x000fc00000000000 */
[----:B------:R-:W-:-:S00]  /*0420*/  NOP ;  /* 0x0000000000007918 */ /* 0x000fc00000000000 */
[----:B------:R-:W-:-:S00]  /*0430*/  NOP ;  /* 0x0000000000007918 */ /* 0x000fc00000000000 */
[----:B------:R-:W-:-:S00]  /*0440*/  NOP ;  /* 0x0000000000007918 */ /* 0x000fc00000000000 */
[----:B------:R-:W-:-:S00]  /*0450*/  NOP ;  /* 0x0000000000007918 */ /* 0x000fc00000000000 */
[----:B------:R-:W-:-:S00]  /*0460*/  NOP ;  /* 0x0000000000007918 */ /* 0x000fc00000000000 */
[----:B------:R-:W-:-:S00]  /*0470*/  NOP ;  /* 0x0000000000007918 */ /* 0x000fc00000000000 */
.L_x_1:


//--------------------- .nv.constant0.triton_poi_fused_add_mul_0 --------------------------
	.section	.nv.constant0.triton_poi_fused_add_mul_0,"a",@progbits
	.sectionflags	@""
	.align	4
.nv.constant0.triton_poi_fused_add_mul_0:
	.zero		564
